//
// Generated by NVIDIA NVVM Compiler
//
// Compiler Build ID: CL-36424714
// Cuda compilation tools, release 13.0, V13.0.88
// Based on NVVM 20.0.0
//

.version 9.0
.target sm_100
.address_size 64

	// .globl	_Z12print_kernelv
.extern .func  (.param .b32 func_retval0) vprintf
(
	.param .b64 vprintf_param_0,
	.param .b64 vprintf_param_1
)
;
.global .align 1 .b8 $str[33] = {72, 101, 108, 108, 111, 32, 102, 114, 111, 109, 32, 98, 108, 111, 99, 107, 32, 37, 100, 44, 32, 116, 104, 114, 101, 97, 100, 32, 37, 100, 32, 10};
.global .align 1 .b8 $str$1[16] = {84, 104, 114, 101, 97, 100, 105, 100, 120, 46, 120, 61, 37, 100, 10};

.visible .entry _Z12print_kernelv()
{
	.local .align 8 .b8 	__local_depot0[8];
	.reg .b64 	%SP;
	.reg .b64 	%SPL;
	.reg .b32 	%r<5>;
	.reg .b64 	%rd<5>;

	mov.u64 	%SPL, __local_depot0;
	cvta.local.u64 	%SP, %SPL;
	add.u64 	%rd1, %SP, 0;
	add.u64 	%rd2, %SPL, 0;
	mov.u32 	%r1, %ctaid.x;
	mov.u32 	%r2, %tid.x;
	st.local.v2.u32 	[%rd2], {%r1, %r2};
	mov.u64 	%rd3, $str;
	cvta.global.u64 	%rd4, %rd3;
	{ // callseq 0, 0
	.param .b64 param0;
	st.param.b64 	[param0], %rd4;
	.param .b64 param1;
	st.param.b64 	[param1], %rd1;
	.param .b32 retval0;
	call.uni (retval0), 
	vprintf, 
	(
	param0, 
	param1
	);
	ld.param.b32 	%r3, [retval0];
	} // callseq 0
	ret;

}
	// .globl	_Z13print2_kernelv
.visible .entry _Z13print2_kernelv()
{
	.local .align 8 .b8 	__local_depot1[8];
	.reg .b64 	%SP;
	.reg .b64 	%SPL;
	.reg .b32 	%r<4>;
	.reg .b64 	%rd<5>;

	mov.u64 	%SPL, __local_depot1;
	cvta.local.u64 	%SP, %SPL;
	add.u64 	%rd1, %SP, 0;
	add.u64 	%rd2, %SPL, 0;
	mov.u32 	%r1, %tid.x;
	st.local.u32 	[%rd2], %r1;
	mov.u64 	%rd3, $str$1;
	cvta.global.u64 	%rd4, %rd3;
	{ // callseq 1, 0
	.param .b64 param0;
	st.param.b64 	[param0], %rd4;
	.param .b64 param1;
	st.param.b64 	[param1], %rd1;
	.param .b32 retval0;
	call.uni (retval0), 
	vprintf, 
	(
	param0, 
	param1
	);
	ld.param.b32 	%r2, [retval0];
	} // callseq 1
	ret;

}


// ===== COMPILED SASS (sm_100) =====

	.target	sm_100

	.elftype	@"ET_EXEC"


//--------------------- .note.nv.tkinfo           --------------------------
	.section	.note.nv.tkinfo,"",@"SHT_NOTE"
	.sectionflags	@"SHF_NOTE_NV_TKINFO"
	.tkinfo
        /*0018*/ 	.word	0x00000002
        /*0030*/ 	.string	""
        /*0030*/ 	.string	"ptxas"
        /*0030*/ 	.string	"Cuda compilation tools, release 13.0, V13.0.88"
        /*0030*/ 	.string	"Build cuda_13.0.r13.0/compiler.36424714_0"
        /*0030*/ 	.string	"-arch sm_100 -m 64 "



//--------------------- .note.nv.cuinfo           --------------------------
	.section	.note.nv.cuinfo,"",@"SHT_NOTE"
	.sectionflags	@"SHF_NOTE_NV_CUINFO"
        /*0018*/ 	.short	0x0002
        /*001a*/ 	.short	0x0064
        /*001c*/ 	.short	0x0082
	.zero		2


//--------------------- .nv.info                  --------------------------
	.section	.nv.info,"",@"SHT_CUDA_INFO"
	.align	4


	//----- nvinfo : EIATTR_REGCOUNT
	.align		4
        /*0000*/ 	.byte	0x04, 0x2f
        /*0002*/ 	.short	(.L_3 - .L_2)
	.align		4
.L_2:
        /*0004*/ 	.word	index@(_Z12print_kernelv)
        /*0008*/ 	.word	0x00000018


	//----- nvinfo : EIATTR_FRAME_SIZE
	.align		4
.L_3:
        /*000c*/ 	.byte	0x04, 0x11
        /*000e*/ 	.short	(.L_5 - .L_4)
	.align		4
.L_4:
        /*0010*/ 	.word	index@(_Z12print_kernelv)
        /*0014*/ 	.word	0x00000008


	//----- nvinfo : EIATTR_REGCOUNT
	.align		4
.L_5:
        /*0018*/ 	.byte	0x04, 0x2f
        /*001a*/ 	.short	(.L_7 - .L_6)
	.align		4
.L_6:
        /*001c*/ 	.word	index@(_Z13print2_kernelv)
        /*0020*/ 	.word	0x00000018


	//----- nvinfo : EIATTR_FRAME_SIZE
	.align		4
.L_7:
        /*0024*/ 	.byte	0x04, 0x11
        /*0026*/ 	.short	(.L_9 - .L_8)
	.align		4
.L_8:
        /*0028*/ 	.word	index@(_Z13print2_kernelv)
        /*002c*/ 	.word	0x00000008


	//----- nvinfo : EIATTR_MIN_STACK_SIZE
	.align		4
.L_9:
        /*0030*/ 	.byte	0x04, 0x12
        /*0032*/ 	.short	(.L_11 - .L_10)
	.align		4
.L_10:
        /*0034*/ 	.word	index@(_Z13print2_kernelv)
        /*0038*/ 	.word	0x00000008


	//----- nvinfo : EIATTR_MIN_STACK_SIZE
	.align		4
.L_11:
        /*003c*/ 	.byte	0x04, 0x12
        /*003e*/ 	.short	(.L_13 - .L_12)
	.align		4
.L_12:
        /*0040*/ 	.word	index@(_Z12print_kernelv)
        /*0044*/ 	.word	0x00000008
.L_13:


//--------------------- .nv.compat                --------------------------
	.section	.nv.compat,"",@"SHT_CUDA_COMPAT_INFO"
	.align	4
        /*0000*/ 	.byte	0x02, 0x09, 0x00, 0x00, 0x02, 0x02, 0x01, 0x00, 0x02, 0x05, 0x05, 0x00, 0x03, 0x07, 0x01, 0x01
        /*0010*/ 	.byte	0x02, 0x03, 0x00, 0x00, 0x02, 0x06, 0x01, 0x00, 0x04, 0x0b, 0x08, 0x00, 0x09, 0x00, 0x00, 0x00
        /*0020*/ 	.byte	0x00, 0x00, 0x00, 0x00


//--------------------- .nv.info._Z13print2_kernelv --------------------------
	.section	.nv.info._Z13print2_kernelv,"",@"SHT_CUDA_INFO"
	.sectionflags	@""
	.align	4


	//----- nvinfo : EIATTR_CUDA_API_VERSION
	.align		4
        /*0000*/ 	.byte	0x04, 0x37
        /*0002*/ 	.short	(.L_15 - .L_14)
.L_14:
        /*0004*/ 	.word	0x00000082


	//----- nvinfo : EIATTR_SPARSE_MMA_MASK
	.align		4
.L_15:
        /*0008*/ 	.byte	0x03, 0x50
        /*000a*/ 	.short	0x0000


	//----- nvinfo : EIATTR_MAXREG_COUNT
	.align		4
        /*000c*/ 	.byte	0x03, 0x1b
        /*000e*/ 	.short	0x00ff


	//----- nvinfo : EIATTR_EXTERNS
	.align		4
        /*0010*/ 	.byte	0x04, 0x0f
        /*0012*/ 	.short	(.L_17 - .L_16)


	//   ....[0]....
	.align		4
.L_16:
        /*0014*/ 	.word	index@(vprintf)


	//----- nvinfo : EIATTR_MERCURY_ISA_VERSION
	.align		4
.L_17:
        /*0018*/ 	.byte	0x03, 0x5f
        /*001a*/ 	.short	0x0101


	//----- nvinfo : EIATTR_VRC_CTA_INIT_COUNT
	.align		4
        /*001c*/ 	.byte	0x02, 0x4a
	.zero		1
	.zero		1


	//----- nvinfo : EIATTR_SYSCALL_OFFSETS
	.align		4
        /*0020*/ 	.byte	0x04, 0x46
        /*0022*/ 	.short	(.L_19 - .L_18)


	//   ....[0]....
.L_18:
        /*0024*/ 	.word	0x000000e0


	//----- nvinfo : EIATTR_EXIT_INSTR_OFFSETS
	.align		4
.L_19:
        /*0028*/ 	.byte	0x04, 0x1c
        /*002a*/ 	.short	(.L_21 - .L_20)


	//   ....[0]....
.L_20:
        /*002c*/ 	.word	0x000000f0


	//----- nvinfo : EIATTR_SW_WAR
	.align		4
.L_21:
        /*0030*/ 	.byte	0x04, 0x36
        /*0032*/ 	.short	(.L_23 - .L_22)
.L_22:
        /*0034*/ 	.word	0x00000008
.L_23:


//--------------------- .nv.info._Z12print_kernelv --------------------------
	.section	.nv.info._Z12print_kernelv,"",@"SHT_CUDA_INFO"
	.sectionflags	@""
	.align	4


	//----- nvinfo : EIATTR_CUDA_API_VERSION
	.align		4
        /*0000*/ 	.byte	0x04, 0x37
        /*0002*/ 	.short	(.L_25 - .L_24)
.L_24:
        /*0004*/ 	.word	0x00000082


	//----- nvinfo : EIATTR_SPARSE_MMA_MASK
	.align		4
.L_25:
        /*0008*/ 	.byte	0x03, 0x50
        /*000a*/ 	.short	0x0000


	//----- nvinfo : EIATTR_MAXREG_COUNT
	.align		4
        /*000c*/ 	.byte	0x03, 0x1b
        /*000e*/ 	.short	0x00ff


	//----- nvinfo : EIATTR_EXTERNS
	.align		4
        /*0010*/ 	.byte	0x04, 0x0f
        /*0012*/ 	.short	(.L_27 - .L_26)


	//   ....[0]....
	.align		4
.L_26:
        /*0014*/ 	.word	index@(vprintf)


	//----- nvinfo : EIATTR_MERCURY_ISA_VERSION
	.align		4
.L_27:
        /*0018*/ 	.byte	0x03, 0x5f
        /*001a*/ 	.short	0x0101


	//----- nvinfo : EIATTR_VRC_CTA_INIT_COUNT
	.align		4
        /*001c*/ 	.byte	0x02, 0x4a
	.zero		1
	.zero		1


	//----- nvinfo : EIATTR_SYSCALL_OFFSETS
	.align		4
        /*0020*/ 	.byte	0x04, 0x46
        /*0022*/ 	.short	(.L_29 - .L_28)


	//   ....[0]....
.L_28:
        /*0024*/ 	.word	0x000000f0


	//----- nvinfo : EIATTR_EXIT_INSTR_OFFSETS
	.align		4
.L_29:
        /*0028*/ 	.byte	0x04, 0x1c
        /*002a*/ 	.short	(.L_31 - .L_30)


	//   ....[0]....
.L_30:
        /*002c*/ 	.word	0x00000100


	//----- nvinfo : EIATTR_SW_WAR
	.align		4
.L_31:
        /*0030*/ 	.byte	0x04, 0x36
        /*0032*/ 	.short	(.L_33 - .L_32)
.L_32:
        /*0034*/ 	.word	0x00000008
.L_33:


//--------------------- .nv.callgraph             --------------------------
	.section	.nv.callgraph,"",@"SHT_CUDA_CALLGRAPH"
	.align	4
	.sectionentsize	8
	.align		4
        /*0000*/ 	.word	0x00000000
	.align		4
        /*0004*/ 	.word	0xffffffff
	.align		4
        /*0008*/ 	.word	index@(_Z13print2_kernelv)
	.align		4
        /*000c*/ 	.word	index@(vprintf)
	.align		4
        /*0010*/ 	.word	index@(_Z12print_kernelv)
	.align		4
        /*0014*/ 	.word	index@(vprintf)
	.align		4
        /*0018*/ 	.word	0x00000000
	.align		4
        /*001c*/ 	.word	0xfffffffe
	.align		4
        /*0020*/ 	.word	0x00000000
	.align		4
        /*0024*/ 	.word	0xfffffffd
	.align		4
        /*0028*/ 	.word	0x00000000
	.align		4
        /*002c*/ 	.word	0xfffffffc


//--------------------- .nv.constant4             --------------------------
	.section	.nv.constant4,"a",@progbits
	.align	8
	.align		8
.nv.constant4:
        /*0000*/ 	.dword	vprintf
	.align		8
        /*0008*/ 	.dword	$str
	.align		8
        /*0010*/ 	.dword	$str$1


//--------------------- .text._Z13print2_kernelv  --------------------------
	.section	.text._Z13print2_kernelv,"ax",@progbits
	.align	128
        .global         _Z13print2_kernelv
        .type           _Z13print2_kernelv,@function
        .size           _Z13print2_kernelv,(.L_x_4 - _Z13print2_kernelv)
        .other          _Z13print2_kernelv,@"STO_CUDA_ENTRY STV_DEFAULT"
_Z13print2_kernelv:
.text._Z13print2_kernelv:
[----:B------:R-:W0:Y:S01]  /*0000*/  LDC R1, c[0x0][0x37c] ;  /* 0x0000df00ff017b82 */ /* 0x000e220000000800 */
[----:B------:R-:W1:Y:S01]  /*0010*/  S2R R8, SR_TID.X ;  /* 0x0000000000087919 */ /* 0x000e620000002100 */
[----:B0-----:R-:W-:Y:S01]  /*0020*/  VIADD R1, R1, 0xfffffff8 ;  /* 0xfffffff801017836 */ /* 0x001fe20000000000 */
[----:B------:R-:W-:Y:S01]  /*0030*/  MOV R0, 0x0 ;  /* 0x0000000000007802 */ /* 0x000fe20000000f00 */
[----:B------:R-:W0:Y:S04]  /*0040*/  LDCU UR4, c[0x0][0x2f8] ;  /* 0x00005f00ff0477ac */ /* 0x000e280008000800 */
[----:B------:R2:W3:Y:S01]  /*0050*/  LDC.64 R2, c[0x4][R0] ;  /* 0x0100000000027b82 */ /* 0x0004e20000000a00 */
[----:B------:R-:W4:Y:S01]  /*0060*/  LDCU.64 UR6, c[0x4][0x10] ;  /* 0x01000200ff0677ac */ /* 0x000f220008000a00 */
[----:B------:R-:W5:Y:S01]  /*0070*/  LDCU UR5, c[0x0][0x2fc] ;  /* 0x00005f80ff0577ac */ /* 0x000f620008000800 */
[----:B0-----:R-:W-:Y:S01]  /*0080*/  IADD3 R6, P0, PT, R1, UR4, RZ ;  /* 0x0000000401067c10 */ /* 0x001fe2000ff1e0ff */
[----:B----4-:R-:W-:Y:S01]  /*0090*/  IMAD.U32 R4, RZ, RZ, UR6 ;  /* 0x00000006ff047e24 */ /* 0x010fe2000f8e00ff */
[----:B------:R-:W-:-:S03]  /*00a0*/  MOV R5, UR7 ;  /* 0x0000000700057c02 */ /* 0x000fc60008000f00 */
[----:B-----5:R-:W-:Y:S01]  /*00b0*/  IMAD.X R7, RZ, RZ, UR5, P0 ;  /* 0x00000005ff077e24 */ /* 0x020fe200080e06ff */
[----:B-1----:R2:W-:Y:S07]  /*00c0*/  STL [R1], R8 ;  /* 0x0000000801007387 */ /* 0x0025ee0000100800 */
[----:B------:R-:W-:-:S07]  /*00d0*/  LEPC R20, `(.L_x_0) ;  /* 0x000000001014794e */ /* 0x000fce0000000000 */
[----:B--23--:R-:W-:Y:S05]  /*00e0*/  CALL.ABS.NOINC R2 ;  /* 0x0000000002007343 */ /* 0x00cfea0003c00000 */
.L_x_0:
[----:B------:R-:W-:Y:S05]  /*00f0*/  EXIT ;  /* 0x000000000000794d */ /* 0x000fea0003800000 */
.L_x_1:
[----:B------:R-:W-:-:S00]  /*0100*/  BRA `(.L_x_1) ;  /* 0xfffffffc00fc7947 */ /* 0x000fc0000383ffff */
[----:B------:R-:W-:-:S00]  /*0110*/  NOP ;  /* 0x0000000000007918 */ /* 0x000fc00000000000 */
        /* <DEDUP_REMOVED lines=14> */
.L_x_4:


//--------------------- .text._Z12print_kernelv   --------------------------
	.section	.text._Z12print_kernelv,"ax",@progbits
	.align	128
        .global         _Z12print_kernelv
        .type           _Z12print_kernelv,@function
        .size           _Z12print_kernelv,(.L_x_5 - _Z12print_kernelv)
        .other          _Z12print_kernelv,@"STO_CUDA_ENTRY STV_DEFAULT"
_Z12print_kernelv:
.text._Z12print_kernelv:
[----:B------:R-:W0:Y:S01]  /*0000*/  LDC R1, c[0x0][0x37c] ;  /* 0x0000df00ff017b82 */ /* 0x000e220000000800 */
[----:B------:R-:W1:Y:S01]  /*0010*/  S2R R8, SR_CTAID.X ;  /* 0x0000000000087919 */ /* 0x000e620000002500 */
[----:B0-----:R-:W-:Y:S01]  /*0020*/  VIADD R1, R1, 0xfffffff8 ;  /* 0xfffffff801017836 */ /* 0x001fe20000000000 */
[----:B------:R-:W-:Y:S01]  /*0030*/  MOV R0, 0x0 ;  /* 0x0000000000007802 */ /* 0x000fe20000000f00 */
[----:B------:R-:W0:Y:S01]  /*0040*/  LDCU UR4, c[0x0][0x2f8] ;  /* 0x00005f00ff0477ac */ /* 0x000e220008000800 */
[----:B------:R-:W1:Y:S03]  /*0050*/  S2R R9, SR_TID.X ;  /* 0x0000000000097919 */ /* 0x000e660000002100 */
[----:B------:R2:W3:Y:S01]  /*0060*/  LDC.64 R2, c[0x4][R0] ;  /* 0x0100000000027b82 */ /* 0x0004e20000000a00 */
[----:B------:R-:W4:Y:S01]  /*0070*/  LDCU.64 UR6, c[0x4][0x8] ;  /* 0x01000100ff0677ac */ /* 0x000f220008000a00 */
[----:B------:R-:W5:Y:S01]  /*0080*/  LDCU UR5, c[0x0][0x2fc] ;  /* 0x00005f80ff0577ac */ /* 0x000f620008000800 */
[----:B0-----:R-:W-:Y:S01]  /*0090*/  IADD3 R6, P0, PT, R1, UR4, RZ ;  /* 0x0000000401067c10 */ /* 0x001fe2000ff1e0ff */
[----:B----4-:R-:W-:Y:S01]  /*00a0*/  IMAD.U32 R4, RZ, RZ, UR6 ;  /* 0x00000006ff047e24 */ /* 0x010fe2000f8e00ff */
[----:B------:R-:W-:-:S03]  /*00b0*/  MOV R5, UR7 ;  /* 0x0000000700057c02 */ /* 0x000fc60008000f00 */
[----:B-----5:R-:W-:Y:S01]  /*00c0*/  IMAD.X R7, RZ, RZ, UR5, P0 ;  /* 0x00000005ff077e24 */ /* 0x020fe200080e06ff */
[----:B-1----:R2:W-:Y:S07]  /*00d0*/  STL.64 [R1], R8 ;  /* 0x0000000801007387 */ /* 0x0025ee0000100a00 */
[----:B------:R-:W-:-:S07]  /*00e0*/  LEPC R20, `(.L_x_2) ;  /* 0x000000001014794e */ /* 0x000fce0000000000 */
[----:B--23--:R-:W-:Y:S05]  /*00f0*/  CALL.ABS.NOINC R2 ;  /* 0x0000000002007343 */ /* 0x00cfea0003c00000 */
.L_x_2:
[----:B------:R-:W-:Y:S05]  /*0100*/  EXIT ;  /* 0x000000000000794d */ /* 0x000fea0003800000 */
.L_x_3:
        /* <DEDUP_REMOVED lines=15> */
.L_x_5:


//--------------------- .nv.global.init           --------------------------
	.section	.nv.global.init,"aw",@progbits
.nv.global.init:
	.type		$str$1,@object
	.size		$str$1,($str - $str$1)
$str$1:
        /*0000*/ 	.byte	0x54, 0x68, 0x72, 0x65, 0x61, 0x64, 0x69, 0x64, 0x78, 0x2e, 0x78, 0x3d, 0x25, 0x64, 0x0a, 0x00
	.type		$str,@object
	.size		$str,(.L_0 - $str)
$str:
        /*0010*/ 	.byte	0x48, 0x65, 0x6c, 0x6c, 0x6f, 0x20, 0x66, 0x72, 0x6f, 0x6d, 0x20, 0x62, 0x6c, 0x6f, 0x63, 0x6b
        /*0020*/ 	.byte	0x20, 0x25, 0x64, 0x2c, 0x20, 0x74, 0x68, 0x72, 0x65, 0x61, 0x64, 0x20, 0x25, 0x64, 0x20, 0x0a
        /*0030*/ 	.byte	0x00
.L_0:


//--------------------- .nv.shared.reserved.0     --------------------------
	.section	.nv.shared.reserved.0,"aw",@nobits
	.weak		__nv_reservedSMEM_offset_0_alias
	.size		__nv_reservedSMEM_offset_0_alias, 0, 64
	.other		__nv_reservedSMEM_offset_0_alias,@"STO_CUDA_RESERVED_SHARED STV_DEFAULT"
__nv_reservedSMEM_offset_0_alias:
	.zero		0
	.zero		64


//--------------------- .nv.constant0._Z13print2_kernelv --------------------------
	.section	.nv.constant0._Z13print2_kernelv,"a",@progbits
	.sectionflags	@""
	.align	4
.nv.constant0._Z13print2_kernelv:
	.zero		896


//--------------------- .nv.constant0._Z12print_kernelv --------------------------
	.section	.nv.constant0._Z12print_kernelv,"a",@progbits
	.sectionflags	@""
	.align	4
.nv.constant0._Z12print_kernelv:
	.zero		896


//--------------------- SYMBOLS --------------------------

	.type		.nv.reservedSmem.offset0,@object
	.size		.nv.reservedSmem.offset0,0x4
	.type		vprintf,@function
